	.headerflags	@"EF_CUDA_TEXMODE_UNIFIED EF_CUDA_64BIT_ADDRESS EF_CUDA_ACCELERATORS EF_CUDA_SM90 EF_CUDA_VIRTUAL_SM(EF_CUDA_SM90)"
	.elftype	@"ET_EXEC"


//--------------------- .nv.info                  --------------------------
	.section	.nv.info,"",@"SHT_CUDA_INFO"
	.align	4


	//----- nvinfo : EIATTR_REGCOUNT
	.align		4
        /*0000*/ 	.byte	0x04, 0x2f
        /*0002*/ 	.short	(.L_3 - .L_2)
	.align		4
.L_2:
        /*0004*/ 	.word	index@(triton_poi_fused__native_batch_norm_legit_no_training_add_native_batch_norm_backward_relu_15)
        /*0008*/ 	.word	0x00000025


	//----- nvinfo : EIATTR_MIN_STACK_SIZE
	.align		4
.L_3:
        /*000c*/ 	.byte	0x04, 0x12
        /*000e*/ 	.short	(.L_5 - .L_4)
	.align		4
.L_4:
        /*0010*/ 	.word	index@(triton_poi_fused__native_batch_norm_legit_no_training_add_native_batch_norm_backward_relu_15)
        /*0014*/ 	.word	0x00000000


	//----- nvinfo : EIATTR_FRAME_SIZE
	.align		4
.L_5:
        /*0018*/ 	.byte	0x04, 0x11
        /*001a*/ 	.short	(.L_7 - .L_6)
	.align		4
.L_6:
        /*001c*/ 	.word	index@(triton_poi_fused__native_batch_norm_legit_no_training_add_native_batch_norm_backward_relu_15)
        /*0020*/ 	.word	0x00000000


	//----- nvinfo : EIATTR_MIN_STACK_SIZE
	.align		4
.L_7:
        /*0024*/ 	.byte	0x04, 0x12
        /*0026*/ 	.short	(.L_9 - .L_8)
	.align		4
.L_8:
        /*0028*/ 	.word	index@(triton_poi_fused__native_batch_norm_legit_no_training_add_native_batch_norm_backward_relu_15)
        /*002c*/ 	.word	0x00000000
.L_9:


//--------------------- .nv.info.triton_poi_fused__native_batch_norm_legit_no_training_add_native_batch_norm_backward_relu_15 --------------------------
	.section	.nv.info.triton_poi_fused__native_batch_norm_legit_no_training_add_native_batch_norm_backward_relu_15,"",@"SHT_CUDA_INFO"
	.sectionflags	@""
	.align	4


	//----- nvinfo : EIATTR_CUDA_API_VERSION
	.align		4
        /*0000*/ 	.byte	0x04, 0x37
        /*0002*/ 	.short	(.L_11 - .L_10)
.L_10:
        /*0004*/ 	.word	0x0000007c


	//----- nvinfo : EIATTR_KPARAM_INFO
	.align		4
.L_11:
        /*0008*/ 	.byte	0x04, 0x17
        /*000a*/ 	.short	(.L_13 - .L_12)
.L_12:
        /*000c*/ 	.word	0x00000000
        /*0010*/ 	.short	0x0008
        /*0012*/ 	.short	0x0040
        /*0014*/ 	.byte	0x00, 0xf0, 0x11, 0x00


	//----- nvinfo : EIATTR_KPARAM_INFO
	.align		4
.L_13:
        /*0018*/ 	.byte	0x04, 0x17
        /*001a*/ 	.short	(.L_15 - .L_14)
.L_14:
        /*001c*/ 	.word	0x00000000
        /*0020*/ 	.short	0x0007
        /*0022*/ 	.short	0x0038
        /*0024*/ 	.byte	0x00, 0xf4, 0x21, 0x00


	//----- nvinfo : EIATTR_KPARAM_INFO
	.align		4
.L_15:
        /*0028*/ 	.byte	0x04, 0x17
        /*002a*/ 	.short	(.L_17 - .L_16)
.L_16:
        /*002c*/ 	.word	0x00000000
        /*0030*/ 	.short	0x0006
        /*0032*/ 	.short	0x0030
        /*0034*/ 	.byte	0x00, 0xf4, 0x21, 0x00


	//----- nvinfo : EIATTR_KPARAM_INFO
	.align		4
.L_17:
        /*0038*/ 	.byte	0x04, 0x17
        /*003a*/ 	.short	(.L_19 - .L_18)
.L_18:
        /*003c*/ 	.word	0x00000000
        /*0040*/ 	.short	0x0005
        /*0042*/ 	.short	0x0028
        /*0044*/ 	.byte	0x00, 0xf4, 0x21, 0x00


	//----- nvinfo : EIATTR_KPARAM_INFO
	.align		4
.L_19:
        /*0048*/ 	.byte	0x04, 0x17
        /*004a*/ 	.short	(.L_21 - .L_20)
.L_20:
        /*004c*/ 	.word	0x00000000
        /*0050*/ 	.short	0x0004
        /*0052*/ 	.short	0x0020
        /*0054*/ 	.byte	0x00, 0xf4, 0x21, 0x00


	//----- nvinfo : EIATTR_KPARAM_INFO
	.align		4
.L_21:
        /*0058*/ 	.byte	0x04, 0x17
        /*005a*/ 	.short	(.L_23 - .L_22)
.L_22:
        /*005c*/ 	.word	0x00000000
        /*0060*/ 	.short	0x0003
        /*0062*/ 	.short	0x0018
        /*0064*/ 	.byte	0x00, 0xf4, 0x21, 0x00


	//----- nvinfo : EIATTR_KPARAM_INFO
	.align		4
.L_23:
        /*0068*/ 	.byte	0x04, 0x17
        /*006a*/ 	.short	(.L_25 - .L_24)
.L_24:
        /*006c*/ 	.word	0x00000000
        /*0070*/ 	.short	0x0002
        /*0072*/ 	.short	0x0010
        /*0074*/ 	.byte	0x00, 0xf4, 0x21, 0x00


	//----- nvinfo : EIATTR_KPARAM_INFO
	.align		4
.L_25:
        /*0078*/ 	.byte	0x04, 0x17
        /*007a*/ 	.short	(.L_27 - .L_26)
.L_26:
        /*007c*/ 	.word	0x00000000
        /*0080*/ 	.short	0x0001
        /*0082*/ 	.short	0x0008
        /*0084*/ 	.byte	0x00, 0xf4, 0x21, 0x00


	//----- nvinfo : EIATTR_KPARAM_INFO
	.align		4
.L_27:
        /*0088*/ 	.byte	0x04, 0x17
        /*008a*/ 	.short	(.L_29 - .L_28)
.L_28:
        /*008c*/ 	.word	0x00000000
        /*0090*/ 	.short	0x0000
        /*0092*/ 	.short	0x0000
        /*0094*/ 	.byte	0x00, 0xf4, 0x21, 0x00


	//----- nvinfo : EIATTR_SPARSE_MMA_MASK
	.align		4
.L_29:
        /*0098*/ 	.byte	0x03, 0x50
        /*009a*/ 	.short	0x0000


	//----- nvinfo : EIATTR_MAXREG_COUNT
	.align		4
        /*009c*/ 	.byte	0x03, 0x1b
        /*009e*/ 	.short	0x00ff


	//----- nvinfo : EIATTR_EXIT_INSTR_OFFSETS
	.align		4
        /*00a0*/ 	.byte	0x04, 0x1c
        /*00a2*/ 	.short	(.L_31 - .L_30)


	//   ....[0]....
.L_30:
        /*00a4*/ 	.word	0x00000b50


	//----- nvinfo : EIATTR_REQNTID
	.align		4
.L_31:
        /*00a8*/ 	.byte	0x04, 0x10
        /*00aa*/ 	.short	(.L_33 - .L_32)
.L_32:
        /*00ac*/ 	.word	0x00000080
        /*00b0*/ 	.word	0x00000001
        /*00b4*/ 	.word	0x00000001


	//----- nvinfo : EIATTR_CBANK_PARAM_SIZE
	.align		4
.L_33:
        /*00b8*/ 	.byte	0x03, 0x19
        /*00ba*/ 	.short	0x0044


	//----- nvinfo : EIATTR_PARAM_CBANK
	.align		4
        /*00bc*/ 	.byte	0x04, 0x0a
        /*00be*/ 	.short	(.L_35 - .L_34)
	.align		4
.L_34:
        /*00c0*/ 	.word	index@(.nv.constant0.triton_poi_fused__native_batch_norm_legit_no_training_add_native_batch_norm_backward_relu_15)
        /*00c4*/ 	.short	0x0210
        /*00c6*/ 	.short	0x0044


	//----- nvinfo : EIATTR_SW_WAR
	.align		4
.L_35:
        /*00c8*/ 	.byte	0x04, 0x36
        /*00ca*/ 	.short	(.L_37 - .L_36)
.L_36:
        /*00cc*/ 	.word	0x00000008
.L_37:


//--------------------- .nv.callgraph             --------------------------
	.section	.nv.callgraph,"",@"SHT_CUDA_CALLGRAPH"
	.align	4
	.sectionentsize	8
	.align		4
        /*0000*/ 	.word	0x00000000
	.align		4
        /*0004*/ 	.word	0xffffffff
	.align		4
        /*0008*/ 	.word	0x00000000
	.align		4
        /*000c*/ 	.word	0xfffffffe
	.align		4
        /*0010*/ 	.word	0x00000000
	.align		4
        /*0014*/ 	.word	0xfffffffd
	.align		4
        /*0018*/ 	.word	0x00000000
	.align		4
        /*001c*/ 	.word	0xfffffffc


//--------------------- .nv.constant4             --------------------------
	.section	.nv.constant4,"a",@progbits
	.align	8
	.align		8
.nv.constant4:
        /*0000*/ 	.dword	_$_str
	.align		8
        /*0008*/ 	.dword	_$_str_$_2


//--------------------- .text.triton_poi_fused__native_batch_norm_legit_no_training_add_native_batch_norm_backward_relu_15 --------------------------
	.section	.text.triton_poi_fused__native_batch_norm_legit_no_training_add_native_batch_norm_backward_relu_15,"ax",@progbits
	.align	128
        .global         triton_poi_fused__native_batch_norm_legit_no_training_add_native_batch_norm_backward_relu_15
        .type           triton_poi_fused__native_batch_norm_legit_no_training_add_native_batch_norm_backward_relu_15,@function
        .size           triton_poi_fused__native_batch_norm_legit_no_training_add_native_batch_norm_backward_relu_15,(.L_x_1 - triton_poi_fused__native_batch_norm_legit_no_training_add_native_batch_norm_backward_relu_15)
        .other          triton_poi_fused__native_batch_norm_legit_no_training_add_native_batch_norm_backward_relu_15,@"STO_CUDA_ENTRY STV_DEFAULT"
triton_poi_fused__native_batch_norm_legit_no_training_add_native_batch_norm_backward_relu_15:
.text.triton_poi_fused__native_batch_norm_legit_no_training_add_native_batch_norm_backward_relu_15:
[----:B------:R-:W-:Y:S01]  /*0000*/  LDC R1, c[0x0][0x28] ;  /* 0x00000a00ff017b82 */ /* 0x000fe20000000800 */
[----:B------:R-:W1:Y:S07]  /*0010*/  S2R R0, SR_TID.X ;  /* 0x0000000000007919 */ /* 0x000e6e0000002100 */
[----:B------:R-:W2:Y:S01]  /*0020*/  LDC.64 R16, c[0x0][0x210] ;  /* 0x00008400ff107b82 */ /* 0x000ea20000000a00 */
[----:B------:R-:W-:Y:S01]  /*0030*/  ULDC.64 UR4, c[0x0][0x208] ;  /* 0x0000820000047ab9 */ /* 0x000fe20000000a00 */
[----:B------:R-:W3:Y:S06]  /*0040*/  S2R R3, SR_CTAID.X ;  /* 0x0000000000037919 */ /* 0x000eec0000002500 */
[----:B------:R-:W4:Y:S08]  /*0050*/  LDC.64 R18, c[0x0][0x218] ;  /* 0x00008600ff127b82 */ /* 0x000f300000000a00 */
[----:B------:R-:W5:Y:S08]  /*0060*/  LDC.64 R28, c[0x0][0x228] ;  /* 0x00008a00ff1c7b82 */ /* 0x000f700000000a00 */
[----:B------:R-:W5:Y:S01]  /*0070*/  LDC.64 R32, c[0x0][0x220] ;  /* 0x00008800ff207b82 */ /* 0x000f620000000a00 */
[----:B-1----:R-:W-:-:S04]  /*0080*/  SHF.L.U32 R0, R0, 0x2, RZ ;  /* 0x0000000200007819 */ /* 0x002fc800000006ff */
[----:B------:R-:W-:-:S04]  /*0090*/  LOP3.LUT R0, R0, 0x1fc, RZ, 0xc0, !PT ;  /* 0x000001fc00007812 */ /* 0x000fc800078ec0ff */
[----:B---3--:R-:W-:-:S05]  /*00a0*/  LEA R0, R3, R0, 0xa ;  /* 0x0000000003007211 */ /* 0x008fca00078e50ff */
[----:B--2---:R-:W-:-:S04]  /*00b0*/  IMAD.WIDE R16, R0, 0x4, R16 ;  /* 0x0000000400107825 */ /* 0x004fc800078e0210 */
[C---:B----4-:R-:W-:Y:S01]  /*00c0*/  IMAD.WIDE R18, R0.reuse, 0x4, R18 ;  /* 0x0000000400127825 */ /* 0x050fe200078e0212 */
[----:B------:R-:W2:Y:S04]  /*00d0*/  LDG.E.128 R12, desc[UR4][R16.64] ;  /* 0x00000004100c7981 */ /* 0x000ea8000c1e1d00 */
[----:B------:R-:W2:Y:S01]  /*00e0*/  LDG.E.128 R20, desc[UR4][R18.64] ;  /* 0x0000000412147981 */ /* 0x000ea2000c1e1d00 */
[----:B------:R-:W-:-:S03]  /*00f0*/  IMAD.HI R3, R0, 0x66666667, RZ ;  /* 0x6666666700037827 */ /* 0x000fc600078e02ff */
[----:B------:R5:W3:Y:S02]  /*0100*/  LDG.E.128 R4, desc[UR4][R16.64+0x800] ;  /* 0x0008000410047981 */ /* 0x000ae4000c1e1d00 */
[----:B------:R-:W-:Y:S02]  /*0110*/  SHF.R.U32.HI R24, RZ, 0x1f, R3 ;  /* 0x0000001fff187819 */ /* 0x000fe40000011603 */
[----:B------:R-:W3:Y:S01]  /*0120*/  LDG.E.128 R8, desc[UR4][R18.64+0x800] ;  /* 0x0008000412087981 */ /* 0x000ee2000c1e1d00 */
[----:B------:R-:W-:Y:S02]  /*0130*/  IADD3 R2, R0, 0x200, RZ ;  /* 0x0000020000027810 */ /* 0x000fe40007ffe0ff */
[----:B------:R-:W-:-:S03]  /*0140*/  LEA.HI.SX32 R3, R3, R24, 0x19 ;  /* 0x0000001803037211 */ /* 0x000fc600078fcaff */
[----:B------:R-:W-:-:S04]  /*0150*/  IMAD.HI R25, R2, 0x66666667, RZ ;  /* 0x6666666702197827 */ /* 0x000fc800078e02ff */
[----:B------:R-:W-:Y:S01]  /*0160*/  IMAD R3, R3, -0x140, R0 ;  /* 0xfffffec003037824 */ /* 0x000fe200078e0200 */
[----:B------:R-:W-:-:S03]  /*0170*/  SHF.R.U32.HI R24, RZ, 0x1f, R25 ;  /* 0x0000001fff187819 */ /* 0x000fc60000011619 */
[----:B-----5:R-:W-:Y:S01]  /*0180*/  IMAD.WIDE R16, R3, 0x4, R28 ;  /* 0x0000000403107825 */ /* 0x020fe200078e021c */
[----:B------:R-:W-:-:S05]  /*0190*/  LEA.HI.SX32 R25, R25, R24, 0x19 ;  /* 0x0000001819197211 */ /* 0x000fca00078fcaff */
[----:B------:R-:W4:Y:S01]  /*01a0*/  LDG.E.EL.128 R16, desc[UR4][R16.64] ;  /* 0x0000000410107981 */ /* 0x000f22000c2e1d00 */
[----:B------:R-:W-:Y:S02]  /*01b0*/  IMAD R2, R25, -0x140, R2 ;  /* 0xfffffec019027824 */ /* 0x000fe400078e0202 */
[----:B--2---:R-:W-:Y:S01]  /*01c0*/  FADD R30, R13, R21 ;  /* 0x000000150d1e7221 */ /* 0x004fe20000000000 */
[----:B------:R-:W-:Y:S01]  /*01d0*/  FADD R27, R12, R20 ;  /* 0x000000140c1b7221 */ /* 0x000fe20000000000 */
[----:B0-----:R-:W-:-:S04]  /*01e0*/  IMAD.WIDE R20, R3, 0x4, R32 ;  /* 0x0000000403147825 */ /* 0x001fc800078e0220 */
[----:B------:R-:W-:-:S04]  /*01f0*/  IMAD.WIDE R12, R2, 0x4, R32 ;  /* 0x00000004020c7825 */ /* 0x000fc800078e0220 */
[----:B------:R-:W-:Y:S01]  /*0200*/  FADD R24, R15, R23 ;  /* 0x000000170f187221 */ /* 0x000fe20000000000 */
[----:B------:R-:W-:Y:S02]  /*0210*/  FADD R25, R14, R22 ;  /* 0x000000160e197221 */ /* 0x000fe40000000000 */
[----:B------:R-:W2:Y:S04]  /*0220*/  LDG.E.EL.128 R20, desc[UR4][R20.64] ;  /* 0x0000000414147981 */ /* 0x000ea8000c2e1d00 */
[----:B------:R-:W5:Y:S01]  /*0230*/  LDG.E.EL.128 R12, desc[UR4][R12.64] ;  /* 0x000000040c0c7981 */ /* 0x000f62000c2e1d00 */
[----:B---3--:R-:W-:Y:S01]  /*0240*/  FADD R26, R7, R11 ;  /* 0x0000000b071a7221 */ /* 0x008fe20000000000 */
[----:B------:R-:W-:Y:S01]  /*0250*/  FADD R7, R6, R10 ;  /* 0x0000000a06077221 */ /* 0x000fe20000000000 */
[----:B----4-:R-:W-:Y:S01]  /*0260*/  FADD R16, R16, 9.9999997473787516356e-06 ;  /* 0x3727c5ac10107421 */ /* 0x010fe20000000000 */
[----:B------:R-:W-:-:S03]  /*0270*/  FADD R17, R17, 9.9999997473787516356e-06 ;  /* 0x3727c5ac11117421 */ /* 0x000fc60000000000 */
[----:B------:R-:W0:Y:S01]  /*0280*/  MUFU.SQRT R11, R16 ;  /* 0x00000010000b7308 */ /* 0x000e220000002000 */
[----:B------:R-:W-:Y:S01]  /*0290*/  FADD R18, R18, 9.9999997473787516356e-06 ;  /* 0x3727c5ac12127421 */ /* 0x000fe20000000000 */
[----:B------:R-:W-:Y:S01]  /*02a0*/  FADD R19, R19, 9.9999997473787516356e-06 ;  /* 0x3727c5ac13137421 */ /* 0x000fe20000000000 */
[----:B------:R-:W-:-:S05]  /*02b0*/  FADD R6, R5, R9 ;  /* 0x0000000905067221 */ /* 0x000fca0000000000 */
[----:B------:R-:W1:Y:S08]  /*02c0*/  MUFU.SQRT R10, R17 ;  /* 0x00000011000a7308 */ /* 0x000e700000002000 */
[----:B------:R-:W3:Y:S01]  /*02d0*/  MUFU.SQRT R9, R18 ;  /* 0x0000001200097308 */ /* 0x000ee20000002000 */
[----:B0-----:R-:W-:-:S07]  /*02e0*/  FSETP.GT.AND P6, PT, R11, 8.50705917302346158658e+37, PT ;  /* 0x7e8000000b00780b */ /* 0x001fce0003fc4000 */
[----:B------:R-:W0:Y:S01]  /*02f0*/  MUFU.SQRT R5, R19 ;  /* 0x0000001300057308 */ /* 0x000e220000002000 */
[C---:B------:R-:W-:Y:S01]  /*0300*/  FSETP.GEU.AND P5, PT, R11.reuse, 1.175494350822287508e-38, PT ;  /* 0x008000000b00780b */ /* 0x040fe20003fae000 */
[----:B------:R-:W-:Y:S01]  /*0310*/  HFMA2.MMA R32, -RZ, RZ, 1.625, 0 ;  /* 0x3e800000ff207435 */ /* 0x000fe200000001ff */
[C---:B-1----:R-:W-:Y:S02]  /*0320*/  FSETP.GT.AND P4, PT, R10.reuse, 8.50705917302346158658e+37, PT ;  /* 0x7e8000000a00780b */ /* 0x042fe40003f84000 */
[----:B------:R-:W-:Y:S01]  /*0330*/  FSETP.GEU.AND P1, PT, R10, 1.175494350822287508e-38, PT ;  /* 0x008000000a00780b */ /* 0x000fe20003f2e000 */
[----:B------:R-:W-:Y:S01]  /*0340*/  @P6 FMUL R11, R11, 0.25 ;  /* 0x3e8000000b0b6820 */ /* 0x000fe20000400000 */
[C---:B---3--:R-:W-:Y:S01]  /*0350*/  FSETP.GT.AND P3, PT, R9.reuse, 8.50705917302346158658e+37, PT ;  /* 0x7e8000000900780b */ /* 0x048fe20003f64000 */
[----:B------:R-:W-:Y:S01]  /*0360*/  FADD R31, R4, R8 ;  /* 0x00000008041f7221 */ /* 0x000fe20000000000 */
[----:B------:R-:W-:-:S03]  /*0370*/  FSETP.GEU.AND P0, PT, R9, 1.175494350822287508e-38, PT ;  /* 0x008000000900780b */ /* 0x000fc60003f0e000 */
[----:B------:R-:W-:Y:S02]  /*0380*/  FSEL R4, R32, 1, P6 ;  /* 0x3f80000020047808 */ /* 0x000fe40003000000 */
[----:B0-----:R-:W-:Y:S01]  /*0390*/  FSETP.GT.AND P2, PT, R5, 8.50705917302346158658e+37, PT ;  /* 0x7e8000000500780b */ /* 0x001fe20003f44000 */
[----:B------:R-:W-:Y:S01]  /*03a0*/  @!P5 FMUL R11, R11, 16777216 ;  /* 0x4b8000000b0bd820 */ /* 0x000fe20000400000 */
[----:B------:R-:W-:Y:S01]  /*03b0*/  FSETP.GEU.AND P6, PT, R5, 1.175494350822287508e-38, PT ;  /* 0x008000000500780b */ /* 0x000fe20003fce000 */
[----:B------:R-:W-:-:S04]  /*03c0*/  @P4 FMUL R10, R10, 0.25 ;  /* 0x3e8000000a0a4820 */ /* 0x000fc80000400000 */
[----:B------:R-:W0:Y:S01]  /*03d0*/  MUFU.RCP R11, R11 ;  /* 0x0000000b000b7308 */ /* 0x000e220000001000 */
[----:B------:R-:W-:Y:S01]  /*03e0*/  @!P1 FMUL R10, R10, 16777216 ;  /* 0x4b8000000a0a9820 */ /* 0x000fe20000400000 */
[----:B------:R-:W-:-:S04]  /*03f0*/  @P3 FMUL R9, R9, 0.25 ;  /* 0x3e80000009093820 */ /* 0x000fc80000400000 */
[----:B------:R-:W-:Y:S01]  /*0400*/  @P2 FMUL R5, R5, 0.25 ;  /* 0x3e80000005052820 */ /* 0x000fe20000400000 */
[----:B------:R-:W-:-:S03]  /*0410*/  @!P0 FMUL R9, R9, 16777216 ;  /* 0x4b80000009098820 */ /* 0x000fc60000400000 */
[----:B------:R-:W-:Y:S01]  /*0420*/  @!P6 FMUL R5, R5, 16777216 ;  /* 0x4b8000000505e820 */ /* 0x000fe20000400000 */
[----:B------:R-:W-:-:S03]  /*0430*/  @!P5 FMUL R4, R4, 16777216 ;  /* 0x4b8000000404d820 */ /* 0x000fc60000400000 */
[----:B------:R-:W-:Y:S01]  /*0440*/  MUFU.RCP R34, R5 ;  /* 0x0000000500227308 */ /* 0x000fe20000001000 */
[----:B--2---:R-:W-:Y:S01]  /*0450*/  FADD R17, -R21, R30 ;  /* 0x0000001e15117221 */ /* 0x004fe20000000100 */
[----:B------:R-:W-:Y:S01]  /*0460*/  FADD R18, -R22, R25 ;  /* 0x0000001916127221 */ /* 0x000fe20000000100 */
[----:B------:R-:W-:Y:S01]  /*0470*/  FADD R19, -R23, R24 ;  /* 0x0000001817137221 */ /* 0x000fe20000000100 */
[----:B-----5:R-:W-:Y:S01]  /*0480*/  FADD R12, -R12, R31 ;  /* 0x0000001f0c0c7221 */ /* 0x020fe20000000100 */
[----:B------:R-:W1:Y:S01]  /*0490*/  LDC.64 R22, c[0x0][0x230] ;  /* 0x00008c00ff167b82 */ /* 0x000e620000000a00 */
[----:B------:R-:W-:-:S07]  /*04a0*/  FADD R16, -R20, R27 ;  /* 0x0000001b14107221 */ /* 0x000fce0000000100 */
[----:B------:R-:W2:Y:S01]  /*04b0*/  LDC.64 R30, c[0x0][0x238] ;  /* 0x00008e00ff1e7b82 */ /* 0x000ea20000000a00 */
[----:B------:R-:W3:Y:S01]  /*04c0*/  MUFU.RCP R20, R10 ;  /* 0x0000000a00147308 */ /* 0x000ee20000001000 */
[----:B------:R-:W-:Y:S01]  /*04d0*/  FADD R14, -R14, R7 ;  /* 0x000000070e0e7221 */ /* 0x000fe20000000100 */
[----:B------:R-:W-:Y:S01]  /*04e0*/  FSEL R7, R32, 1, P4 ;  /* 0x3f80000020077808 */ /* 0x000fe20002000000 */
[----:B0-----:R-:W-:-:S05]  /*04f0*/  FMUL R25, R11, R4 ;  /* 0x000000040b197220 */ /* 0x001fca0000400000 */
[----:B------:R2:W0:Y:S01]  /*0500*/  MUFU.RCP R21, R9 ;  /* 0x0000000900157308 */ /* 0x0004220000001000 */
[C---:B------:R-:W-:Y:S01]  /*0510*/  FSEL R4, R32.reuse, 1, P3 ;  /* 0x3f80000020047808 */ /* 0x040fe20001800000 */
[----:B------:R-:W-:Y:S01]  /*0520*/  @!P1 FMUL R7, R7, 16777216 ;  /* 0x4b80000007079820 */ /* 0x000fe20000400000 */
[----:B------:R-:W-:Y:S01]  /*0530*/  FSEL R11, R32, 1, P2 ;  /* 0x3f800000200b7808 */ /* 0x000fe20001000000 */
[----:B------:R-:W-:Y:S02]  /*0540*/  FADD R13, -R13, R6 ;  /* 0x000000060d0d7221 */ /* 0x000fe40000000100 */
[----:B------:R-:W-:Y:S01]  /*0550*/  @!P0 FMUL R4, R4, 16777216 ;  /* 0x4b80000004048820 */ /* 0x000fe20000400000 */
[----:B---3--:R-:W-:Y:S01]  /*0560*/  FMUL R20, R20, R7 ;  /* 0x0000000714147220 */ /* 0x008fe20000400000 */
[----:B------:R-:W-:Y:S01]  /*0570*/  @!P6 FMUL R11, R11, 16777216 ;  /* 0x4b8000000b0be820 */ /* 0x000fe20000400000 */
[----:B-1----:R-:W-:-:S04]  /*0580*/  IMAD.WIDE R6, R3, 0x4, R22 ;  /* 0x0000000403067825 */ /* 0x002fc800078e0216 */
[----:B--2---:R-:W-:-:S04]  /*0590*/  IMAD.WIDE R8, R3, 0x4, R30 ;  /* 0x0000000403087825 */ /* 0x004fc800078e021e */
[----:B0-----:R-:W-:Y:S01]  /*05a0*/  FMUL R21, R21, R4 ;  /* 0x0000000415157220 */ /* 0x001fe20000400000 */
[----:B------:R-:W-:Y:S01]  /*05b0*/  FMUL R34, R34, R11 ;  /* 0x0000000b22227220 */ /* 0x000fe20000400000 */
[----:B------:R-:W2:Y:S04]  /*05c0*/  LDG.E.EL.128 R4, desc[UR4][R6.64] ;  /* 0x0000000406047981 */ /* 0x000ea8000c2e1d00 */
[----:B------:R-:W2:Y:S01]  /*05d0*/  LDG.E.EL.128 R8, desc[UR4][R8.64] ;  /* 0x0000000408087981 */ /* 0x000ea2000c2e1d00 */
[----:B------:R-:W-:-:S04]  /*05e0*/  IMAD.WIDE R28, R2, 0x4, R28 ;  /* 0x00000004021c7825 */ /* 0x000fc800078e021c */
[----:B------:R-:W-:Y:S01]  /*05f0*/  FADD R15, -R15, R26 ;  /* 0x0000001a0f0f7221 */ /* 0x000fe20000000100 */
[C---:B------:R-:W-:Y:S02]  /*0600*/  IMAD.WIDE R26, R2.reuse, 0x4, R30 ;  /* 0x00000004021a7825 */ /* 0x040fe400078e021e */
[----:B------:R-:W3:Y:S02]  /*0610*/  LDG.E.EL.128 R28, desc[UR4][R28.64] ;  /* 0x000000041c1c7981 */ /* 0x000ee4000c2e1d00 */
[----:B------:R-:W-:Y:S01]  /*0620*/  FMUL R25, R25, R16 ;  /* 0x0000001019197220 */ /* 0x000fe20000400000 */
[----:B------:R-:W-:-:S04]  /*0630*/  IMAD.WIDE R22, R2, 0x4, R22 ;  /* 0x0000000402167825 */ /* 0x000fc800078e0216 */
[----:B------:R-:W-:Y:S01]  /*0640*/  FMUL R20, R20, R17 ;  /* 0x0000001114147220 */ /* 0x000fe20000400000 */
[----:B------:R-:W-:Y:S01]  /*0650*/  FMUL R21, R21, R18 ;  /* 0x0000001215157220 */ /* 0x000fe20000400000 */
[----:B--2---:R-:W-:Y:S02]  /*0660*/  FFMA R4, R4, R25, R8 ;  /* 0x0000001904047223 */ /* 0x004fe40000000008 */
[----:B------:R-:W-:Y:S01]  /*0670*/  FFMA R5, R5, R20, R9 ;  /* 0x0000001405057223 */ /* 0x000fe20000000009 */
[----:B------:R-:W-:Y:S01]  /*0680*/  FFMA R6, R6, R21, R10 ;  /* 0x0000001506067223 */ /* 0x000fe2000000000a */
[----:B------:R-:W2:Y:S04]  /*0690*/  LDG.E.EL.128 R24, desc[UR4][R26.64] ;  /* 0x000000041a187981 */ /* 0x000ea8000c2e1d00 */
[----:B------:R-:W2:Y:S01]  /*06a0*/  LDG.E.EL.128 R20, desc[UR4][R22.64] ;  /* 0x0000000416147981 */ /* 0x000ea2000c2e1d00 */
[----:B---3--:R-:W-:-:S04]  /*06b0*/  FADD R2, R28, 9.9999997473787516356e-06 ;  /* 0x3727c5ac1c027421 */ /* 0x008fc80000000000 */
[----:B------:R-:W0:Y:S02]  /*06c0*/  MUFU.SQRT R8, R2 ;  /* 0x0000000200087308 */ /* 0x000e240000002000 */
[C---:B0-----:R-:W-:Y:S02]  /*06d0*/  FSETP.GT.AND P0, PT, R8.reuse, 8.50705917302346158658e+37, PT ;  /* 0x7e8000000800780b */ /* 0x041fe40003f04000 */
[----:B------:R-:W-:Y:S01]  /*06e0*/  FSETP.GEU.AND P1, PT, R8, 1.175494350822287508e-38, PT ;  /* 0x008000000800780b */ /* 0x000fe20003f2e000 */
[----:B------:R-:W-:-:S04]  /*06f0*/  FADD R29, R29, 9.9999997473787516356e-06 ;  /* 0x3727c5ac1d1d7421 */ /* 0x000fc80000000000 */
[----:B------:R-:W0:Y:S06]  /*0700*/  MUFU.SQRT R9, R29 ;  /* 0x0000001d00097308 */ /* 0x000e2c0000002000 */
[----:B------:R-:W-:-:S04]  /*0710*/  @P0 FMUL R8, R8, 0.25 ;  /* 0x3e80000008080820 */ /* 0x000fc80000400000 */
[----:B------:R-:W-:-:S04]  /*0720*/  @!P1 FMUL R8, R8, 16777216 ;  /* 0x4b80000008089820 */ /* 0x000fc80000400000 */
[----:B------:R-:W1:Y:S01]  /*0730*/  MUFU.RCP R3, R8 ;  /* 0x0000000800037308 */ /* 0x000e620000001000 */
[----:B------:R-:W-:Y:S01]  /*0740*/  FSEL R10, R32, 1, P0 ;  /* 0x3f800000200a7808 */ /* 0x000fe20000000000 */
[----:B------:R-:W-:Y:S01]  /*0750*/  FADD R30, R30, 9.9999997473787516356e-06 ;  /* 0x3727c5ac1e1e7421 */ /* 0x000fe20000000000 */
[----:B------:R-:W-:-:S03]  /*0760*/  FADD R31, R31, 9.9999997473787516356e-06 ;  /* 0x3727c5ac1f1f7421 */ /* 0x000fc60000000000 */
[----:B------:R-:W-:Y:S01]  /*0770*/  @!P1 FMUL R10, R10, 16777216 ;  /* 0x4b8000000a0a9820 */ /* 0x000fe20000400000 */
[C---:B0-----:R-:W-:Y:S01]  /*0780*/  FSETP.GT.AND P0, PT, R9.reuse, 8.50705917302346158658e+37, PT ;  /* 0x7e8000000900780b */ /* 0x041fe20003f04000 */
[----:B------:R-:W0:Y:S01]  /*0790*/  MUFU.SQRT R2, R30 ;  /* 0x0000001e00027308 */ /* 0x000e220000002000 */
[----:B------:R-:W-:Y:S01]  /*07a0*/  FSETP.GEU.AND P1, PT, R9, 1.175494350822287508e-38, PT ;  /* 0x008000000900780b */ /* 0x000fe20003f2e000 */
[----:B-1----:R-:W-:-:S06]  /*07b0*/  FMUL R3, R3, R10 ;  /* 0x0000000a03037220 */ /* 0x002fcc0000400000 */
[----:B------:R-:W1:Y:S01]  /*07c0*/  MUFU.SQRT R10, R31 ;  /* 0x0000001f000a7308 */ /* 0x000e620000002000 */
[----:B------:R-:W-:-:S03]  /*07d0*/  FSEL R8, R32, 1, P0 ;  /* 0x3f80000020087808 */ /* 0x000fc60000000000 */
[----:B------:R-:W-:Y:S01]  /*07e0*/  @P0 FMUL R9, R9, 0.25 ;  /* 0x3e80000009090820 */ /* 0x000fe20000400000 */
[----:B0-----:R-:W-:-:S03]  /*07f0*/  FSETP.GT.AND P0, PT, R2, 8.50705917302346158658e+37, PT ;  /* 0x7e8000000200780b */ /* 0x001fc60003f04000 */
[----:B------:R-:W-:Y:S01]  /*0800*/  @!P1 FMUL R9, R9, 16777216 ;  /* 0x4b80000009099820 */ /* 0x000fe20000400000 */
[----:B------:R-:W-:Y:S01]  /*0810*/  @!P1 FMUL R8, R8, 16777216 ;  /* 0x4b80000008089820 */ /* 0x000fe20000400000 */
[----:B------:R-:W-:Y:S02]  /*0820*/  FSETP.GEU.AND P2, PT, R2, 1.175494350822287508e-38, PT ;  /* 0x008000000200780b */ /* 0x000fe40003f4e000 */
[C---:B-1----:R-:W-:Y:S02]  /*0830*/  FSETP.GT.AND P1, PT, R10.reuse, 8.50705917302346158658e+37, PT ;  /* 0x7e8000000a00780b */ /* 0x042fe40003f24000 */
[----:B------:R-:W-:-:S04]  /*0840*/  FSETP.GEU.AND P3, PT, R10, 1.175494350822287508e-38, PT ;  /* 0x008000000a00780b */ /* 0x000fc80003f6e000 */
[----:B------:R-:W-:Y:S01]  /*0850*/  @P0 FMUL R2, R2, 0.25 ;  /* 0x3e80000002020820 */ /* 0x000fe20000400000 */
[----:B------:R-:W0:Y:S01]  /*0860*/  MUFU.RCP R9, R9 ;  /* 0x0000000900097308 */ /* 0x000e220000001000 */
[----:B------:R-:W-:-:S03]  /*0870*/  FMUL R3, R3, R12 ;  /* 0x0000000c03037220 */ /* 0x000fc60000400000 */
[----:B------:R-:W-:Y:S02]  /*0880*/  @!P2 FMUL R2, R2, 16777216 ;  /* 0x4b8000000202a820 */ /* 0x000fe40000400000 */
[----:B------:R-:W-:-:S04]  /*0890*/  @P1 FMUL R10, R10, 0.25 ;  /* 0x3e8000000a0a1820 */ /* 0x000fc80000400000 */
[----:B------:R-:W-:Y:S01]  /*08a0*/  @!P3 FMUL R10, R10, 16777216 ;  /* 0x4b8000000a0ab820 */ /* 0x000fe20000400000 */
[----:B------:R-:W-:Y:S01]  /*08b0*/  FMUL R34, R34, R19 ;  /* 0x0000001322227220 */ /* 0x000fe20000400000 */
[----:B------:R-:W1:Y:S03]  /*08c0*/  MUFU.RCP R2, R2 ;  /* 0x0000000200027308 */ /* 0x000e660000001000 */
[----:B------:R-:W-:Y:S01]  /*08d0*/  FFMA R7, R7, R34, R11 ;  /* 0x0000002207077223 */ /* 0x000fe2000000000b */
[C---:B------:R-:W-:Y:S02]  /*08e0*/  FSEL R11, R32.reuse, 1, P0 ;  /* 0x3f800000200b7808 */ /* 0x040fe40000000000 */
[----:B------:R-:W-:Y:S01]  /*08f0*/  FSEL R32, R32, 1, P1 ;  /* 0x3f80000020207808 */ /* 0x000fe20000800000 */
[----:B0-----:R-:W-:Y:S02]  /*0900*/  FMUL R8, R9, R8 ;  /* 0x0000000809087220 */ /* 0x001fe40000400000 */
[----:B------:R-:W-:-:S02]  /*0910*/  @!P2 FMUL R11, R11, 16777216 ;  /* 0x4b8000000b0ba820 */ /* 0x000fc40000400000 */
[----:B------:R-:W-:Y:S02]  /*0920*/  @!P3 FMUL R32, R32, 16777216 ;  /* 0x4b8000002020b820 */ /* 0x000fe40000400000 */
[----:B-1----:R-:W-:-:S04]  /*0930*/  FMUL R11, R2, R11 ;  /* 0x0000000b020b7220 */ /* 0x002fc80000400000 */
[----:B------:R-:W-:Y:S01]  /*0940*/  FMUL R11, R11, R14 ;  /* 0x0000000e0b0b7220 */ /* 0x000fe20000400000 */
[C---:B------:R-:W-:Y:S02]  /*0950*/  FSETP.GEU.AND P6, PT, R7.reuse, RZ, PT ;  /* 0x000000ff0700720b */ /* 0x040fe40003fce000 */
[----:B------:R-:W-:Y:S02]  /*0960*/  FSETP.GEU.AND P0, PT, R6, RZ, PT ;  /* 0x000000ff0600720b */ /* 0x000fe40003f0e000 */
[----:B------:R-:W-:Y:S02]  /*0970*/  SEL R7, R7, RZ, P6 ;  /* 0x000000ff07077207 */ /* 0x000fe40003000000 */
[----:B------:R-:W-:Y:S02]  /*0980*/  FSETP.GEU.AND P1, PT, R5, RZ, PT ;  /* 0x000000ff0500720b */ /* 0x000fe40003f2e000 */
[----:B------:R-:W-:Y:S02]  /*0990*/  FSETP.GEU.AND P2, PT, R4, RZ, PT ;  /* 0x000000ff0400720b */ /* 0x000fe40003f4e000 */
[----:B------:R-:W-:-:S02]  /*09a0*/  SEL R6, R6, RZ, P0 ;  /* 0x000000ff06067207 */ /* 0x000fc40000000000 */
[----:B------:R-:W-:Y:S02]  /*09b0*/  SEL R5, R5, RZ, P1 ;  /* 0x000000ff05057207 */ /* 0x000fe40000800000 */
[----:B------:R-:W-:Y:S01]  /*09c0*/  SEL R4, R4, RZ, P2 ;  /* 0x000000ff04047207 */ /* 0x000fe20001000000 */
[----:B--2---:R-:W-:Y:S02]  /*09d0*/  FFMA R20, R20, R3, R24 ;  /* 0x0000000314147223 */ /* 0x004fe40000000018 */
[----:B------:R-:W0:Y:S01]  /*09e0*/  MUFU.RCP R3, R10 ;  /* 0x0000000a00037308 */ /* 0x000e220000001000 */
[----:B------:R-:W-:Y:S02]  /*09f0*/  FMUL R24, R8, R13 ;  /* 0x0000000d08187220 */ /* 0x000fe40000400000 */
[----:B------:R-:W1:Y:S01]  /*0a00*/  LDC.64 R8, c[0x0][0x240] ;  /* 0x00009000ff087b82 */ /* 0x000e620000000a00 */
[----:B0-----:R-:W-:-:S07]  /*0a10*/  FMUL R32, R3, R32 ;  /* 0x0000002003207220 */ /* 0x001fce0000400000 */
[----:B------:R-:W0:Y:S01]  /*0a20*/  LDC.64 R2, c[0x0][0x248] ;  /* 0x00009200ff027b82 */ /* 0x000e220000000a00 */
[----:B------:R-:W-:Y:S01]  /*0a30*/  FMUL R32, R32, R15 ;  /* 0x0000000f20207220 */ /* 0x000fe20000400000 */
[----:B------:R-:W-:Y:S01]  /*0a40*/  FFMA R21, R21, R24, R25 ;  /* 0x0000001815157223 */ /* 0x000fe20000000019 */
[----:B------:R-:W-:Y:S02]  /*0a50*/  FFMA R26, R22, R11, R26 ;  /* 0x0000000b161a7223 */ /* 0x000fe4000000001a */
[----:B------:R-:W-:Y:S01]  /*0a60*/  FFMA R27, R23, R32, R27 ;  /* 0x00000020171b7223 */ /* 0x000fe2000000001b */
[----:B------:R-:W-:Y:S02]  /*0a70*/  FSETP.GEU.AND P5, PT, R20, RZ, PT ;  /* 0x000000ff1400720b */ /* 0x000fe40003fae000 */
[----:B------:R-:W-:Y:S02]  /*0a80*/  FSETP.GEU.AND P3, PT, R26, RZ, PT ;  /* 0x000000ff1a00720b */ /* 0x000fe40003f6e000 */
[----:B------:R-:W-:-:S02]  /*0a90*/  FSETP.GEU.AND P4, PT, R21, RZ, PT ;  /* 0x000000ff1500720b */ /* 0x000fc40003f8e000 */
[----:B------:R-:W-:Y:S01]  /*0aa0*/  FSETP.GEU.AND P6, PT, R27, RZ, PT ;  /* 0x000000ff1b00720b */ /* 0x000fe20003fce000 */
[----:B-1----:R-:W-:Y:S01]  /*0ab0*/  IMAD.WIDE R22, R0, 0x4, R8 ;  /* 0x0000000400167825 */ /* 0x002fe200078e0208 */
[----:B------:R-:W-:Y:S02]  /*0ac0*/  SEL R10, R26, RZ, P3 ;  /* 0x000000ff1a0a7207 */ /* 0x000fe40001800000 */
[----:B------:R-:W-:Y:S02]  /*0ad0*/  SEL R9, R21, RZ, P4 ;  /* 0x000000ff15097207 */ /* 0x000fe40002000000 */
[----:B------:R-:W-:Y:S02]  /*0ae0*/  SEL R8, R20, RZ, P5 ;  /* 0x000000ff14087207 */ /* 0x000fe40002800000 */
[----:B------:R-:W-:Y:S01]  /*0af0*/  SEL R11, R27, RZ, P6 ;  /* 0x000000ff1b0b7207 */ /* 0x000fe20003000000 */
[----:B0-----:R-:W-:Y:S01]  /*0b00*/  IMAD.WIDE R2, R0, 0x4, R2 ;  /* 0x0000000400027825 */ /* 0x001fe200078e0202 */
[----:B------:R-:W-:Y:S04]  /*0b10*/  STG.E.128 desc[UR4][R22.64], R4 ;  /* 0x0000000416007986 */ /* 0x000fe8000c101d04 */
[----:B------:R-:W-:Y:S04]  /*0b20*/  STG.E.128 desc[UR4][R22.64+0x800], R8 ;  /* 0x0008000816007986 */ /* 0x000fe8000c101d04 */
[----:B------:R-:W-:Y:S04]  /*0b30*/  STG.E.128 desc[UR4][R2.64], R16 ;  /* 0x0000001002007986 */ /* 0x000fe8000c101d04 */
[----:B------:R-:W-:Y:S01]  /*0b40*/  STG.E.128 desc[UR4][R2.64+0x800], R12 ;  /* 0x0008000c02007986 */ /* 0x000fe2000c101d04 */
[----:B------:R-:W-:Y:S05]  /*0b50*/  EXIT ;  /* 0x000000000000794d */ /* 0x000fea0003800000 */
.L_x_0:
[----:B------:R-:W-:-:S00]  /*0b60*/  BRA `(.L_x_0) ;  /* 0xfffffffc00fc7947 */ /* 0x000fc0000383ffff */
[----:B------:R-:W-:-:S00]  /*0b70*/  NOP ;  /* 0x0000000000007918 */ /* 0x000fc00000000000 */
        /* <DEDUP_REMOVED lines=8> */
.L_x_1:


//--------------------- .nv.global.init           --------------------------
	.section	.nv.global.init,"aw",@progbits
.nv.global.init:
	.type		_$_str,@object
	.size		_$_str,(_$_str_$_2 - _$_str)
_$_str:
        /*0000*/ 	.byte	0x5f, 0x5f, 0x43, 0x55, 0x44, 0x41, 0x5f, 0x46, 0x54, 0x5a, 0x00
	.type		_$_str_$_2,@object
	.size		_$_str_$_2,(.L_1 - _$_str_$_2)
_$_str_$_2:
        /*000b*/ 	.byte	0x5f, 0x5f, 0x43, 0x55, 0x44, 0x41, 0x5f, 0x50, 0x52, 0x45, 0x43, 0x5f, 0x53, 0x51, 0x52, 0x54
        /*001b*/ 	.byte	0x00
.L_1:


//--------------------- .nv.constant0.triton_poi_fused__native_batch_norm_legit_no_training_add_native_batch_norm_backward_relu_15 --------------------------
	.section	.nv.constant0.triton_poi_fused__native_batch_norm_legit_no_training_add_native_batch_norm_backward_relu_15,"a",@progbits
	.sectionflags	@""
	.align	4
.nv.constant0.triton_poi_fused__native_batch_norm_legit_no_training_add_native_batch_norm_backward_relu_15:
	.zero		596
